//
// Generated by NVIDIA NVVM Compiler
//
// Compiler Build ID: CL-36424714
// Cuda compilation tools, release 13.0, V13.0.88
// Based on NVVM 20.0.0
//

.version 9.0
.target sm_100
.address_size 64

	// .globl	_Z12probe_kernelPKhS0_P11ProbeResult
// _ZZ12probe_kernelPKhS0_P11ProbeResultE2sA has been demoted
// _ZZ12probe_kernelPKhS0_P11ProbeResultE2sB has been demoted

.visible .entry _Z12probe_kernelPKhS0_P11ProbeResult(
	.param .u64 .ptr .align 1 _Z12probe_kernelPKhS0_P11ProbeResult_param_0,
	.param .u64 .ptr .align 1 _Z12probe_kernelPKhS0_P11ProbeResult_param_1,
	.param .u64 .ptr .align 1 _Z12probe_kernelPKhS0_P11ProbeResult_param_2
)
{
	.reg .pred 	%p<8>;
	.reg .b16 	%rs<9>;
	.reg .b32 	%r<43>;
	.reg .b64 	%rd<34>;
	// demoted variable
	.shared .align 1 .b8 _ZZ12probe_kernelPKhS0_P11ProbeResultE2sA[512];
	// demoted variable
	.shared .align 1 .b8 _ZZ12probe_kernelPKhS0_P11ProbeResultE2sB[256];
	ld.param.u64 	%rd17, [_Z12probe_kernelPKhS0_P11ProbeResult_param_0];
	ld.param.u64 	%rd18, [_Z12probe_kernelPKhS0_P11ProbeResult_param_1];
	ld.param.u64 	%rd16, [_Z12probe_kernelPKhS0_P11ProbeResult_param_2];
	cvta.to.global.u64 	%rd1, %rd17;
	cvta.to.global.u64 	%rd2, %rd18;
	mov.u32 	%r1, %tid.x;
	setp.gt.u32 	%p1, %r1, 31;
	@%p1 bra 	$L__BB0_12;
	setp.gt.u32 	%p2, %r1, 15;
	@%p2 bra 	$L__BB0_7;
	cvt.u64.u32 	%rd19, %r1;
	add.s64 	%rd30, %rd1, %rd19;
	mov.u32 	%r10, _ZZ12probe_kernelPKhS0_P11ProbeResultE2sA;
	mov.u32 	%r39, %r1;
$L__BB0_3:
	ld.global.nc.u8 	%rs1, [%rd30];
	cvt.u16.u8 	%rs2, %rs1;
	add.s32 	%r11, %r10, %r39;
	st.shared.u8 	[%r11], %rs2;
	add.s32 	%r3, %r39, 32;
	add.s64 	%rd30, %rd30, 32;
	setp.lt.u32 	%p3, %r39, 480;
	mov.u32 	%r39, %r3;
	@%p3 bra 	$L__BB0_3;
	setp.gt.u32 	%p4, %r1, 7;
	@%p4 bra 	$L__BB0_7;
	add.s64 	%rd31, %rd2, %rd19;
	mov.u32 	%r12, _ZZ12probe_kernelPKhS0_P11ProbeResultE2sB;
	mov.u32 	%r40, %r1;
$L__BB0_6:
	ld.global.nc.u8 	%rs3, [%rd31];
	cvt.u16.u8 	%rs4, %rs3;
	add.s32 	%r13, %r12, %r40;
	st.shared.u8 	[%r13], %rs4;
	add.s32 	%r5, %r40, 32;
	add.s64 	%rd31, %rd31, 32;
	setp.lt.u32 	%p5, %r40, 224;
	mov.u32 	%r40, %r5;
	@%p5 bra 	$L__BB0_6;
$L__BB0_7:
	cvt.u64.u32 	%rd9, %r1;
	add.s64 	%rd32, %rd1, %rd9;
	mov.u32 	%r14, _ZZ12probe_kernelPKhS0_P11ProbeResultE2sA;
	mov.u32 	%r41, %r1;
$L__BB0_8:
	ld.global.nc.u8 	%rs5, [%rd32];
	cvt.u16.u8 	%rs6, %rs5;
	add.s32 	%r15, %r14, %r41;
	st.shared.u8 	[%r15], %rs6;
	add.s32 	%r7, %r41, 32;
	add.s64 	%rd32, %rd32, 32;
	setp.lt.u32 	%p6, %r41, 480;
	mov.u32 	%r41, %r7;
	@%p6 bra 	$L__BB0_8;
	add.s64 	%rd33, %rd2, %rd9;
	mov.u32 	%r16, _ZZ12probe_kernelPKhS0_P11ProbeResultE2sB;
	mov.u32 	%r42, %r1;
$L__BB0_10:
	ld.global.nc.u8 	%rs7, [%rd33];
	cvt.u16.u8 	%rs8, %rs7;
	add.s32 	%r17, %r16, %r42;
	st.shared.u8 	[%r17], %rs8;
	add.s32 	%r9, %r42, 32;
	add.s64 	%rd33, %rd33, 32;
	setp.lt.u32 	%p7, %r42, 224;
	mov.u32 	%r42, %r9;
	@%p7 bra 	$L__BB0_10;
	cvta.to.global.u64 	%rd21, %rd16;
	bar.sync 	0;
	shr.u32 	%r28, %r1, 2;
	and.b32  	%r29, %r1, 3;
	shl.b32 	%r30, %r28, 5;
	shl.b32 	%r31, %r1, 2;
	and.b32  	%r32, %r31, 12;
	or.b32  	%r33, %r30, %r32;
	add.s32 	%r35, %r14, %r33;
	ld.shared.u32 	%r20, [%r35];
	ld.shared.u32 	%r21, [%r35+16];
	ld.shared.u32 	%r22, [%r35+256];
	ld.shared.u32 	%r23, [%r35+272];
	add.s32 	%r37, %r16, %r33;
	ld.shared.u32 	%r24, [%r37];
	ld.shared.u32 	%r25, [%r37+16];
	mov.b32 	%r18, 0;
	mov.u32 	%r19, %r18;
	// begin inline asm
	mma.sync.aligned.m16n8k32.row.col.f16.e4m3.e4m3.f16 {%r18, %r19}, {%r20, %r21, %r22, %r23}, {%r24, %r25}, {%r18, %r19};

	// end inline asm
	shl.b64 	%rd22, %rd9, 4;
	add.s64 	%rd23, %rd21, %rd22;
	st.global.u32 	[%rd23], %r20;
	st.global.u32 	[%rd23+4], %r21;
	st.global.u32 	[%rd23+8], %r22;
	st.global.u32 	[%rd23+12], %r23;
	shl.b64 	%rd24, %rd9, 3;
	sub.s64 	%rd25, %rd23, %rd24;
	st.global.u32 	[%rd25+512], %r24;
	shl.b32 	%r38, %r1, 3;
	cvt.u64.u32 	%rd26, %r38;
	add.s64 	%rd27, %rd21, %rd26;
	st.global.u32 	[%rd27+516], %r25;
	st.global.u32 	[%rd25+768], %r18;
	st.global.u32 	[%rd27+772], %r19;
	shl.b64 	%rd28, %rd9, 2;
	sub.s64 	%rd29, %rd25, %rd28;
	st.global.u32 	[%rd29+1024], %r1;
	st.global.u32 	[%rd29+1152], %r28;
	st.global.u32 	[%rd29+1280], %r29;
$L__BB0_12:
	ret;

}


// ===== COMPILED SASS (sm_100) =====

	.target	sm_100

	.elftype	@"ET_EXEC"


//--------------------- .note.nv.tkinfo           --------------------------
	.section	.note.nv.tkinfo,"",@"SHT_NOTE"
	.sectionflags	@"SHF_NOTE_NV_TKINFO"
	.tkinfo
        /*0018*/ 	.word	0x00000002
        /*0030*/ 	.string	""
        /*0030*/ 	.string	"ptxas"
        /*0030*/ 	.string	"Cuda compilation tools, release 13.0, V13.0.88"
        /*0030*/ 	.string	"Build cuda_13.0.r13.0/compiler.36424714_0"
        /*0030*/ 	.string	"-arch sm_100 -m 64 "



//--------------------- .note.nv.cuinfo           --------------------------
	.section	.note.nv.cuinfo,"",@"SHT_NOTE"
	.sectionflags	@"SHF_NOTE_NV_CUINFO"
        /*0018*/ 	.short	0x0002
        /*001a*/ 	.short	0x0064
        /*001c*/ 	.short	0x0082
	.zero		2


//--------------------- .nv.info                  --------------------------
	.section	.nv.info,"",@"SHT_CUDA_INFO"
	.align	4


	//----- nvinfo : EIATTR_REGCOUNT
	.align		4
        /*0000*/ 	.byte	0x04, 0x2f
        /*0002*/ 	.short	(.L_1 - .L_0)
	.align		4
.L_0:
        /*0004*/ 	.word	index@(_Z12probe_kernelPKhS0_P11ProbeResult)
        /*0008*/ 	.word	0x0000001a


	//----- nvinfo : EIATTR_FRAME_SIZE
	.align		4
.L_1:
        /*000c*/ 	.byte	0x04, 0x11
        /*000e*/ 	.short	(.L_3 - .L_2)
	.align		4
.L_2:
        /*0010*/ 	.word	index@(_Z12probe_kernelPKhS0_P11ProbeResult)
        /*0014*/ 	.word	0x00000000


	//----- nvinfo : EIATTR_MIN_STACK_SIZE
	.align		4
.L_3:
        /*0018*/ 	.byte	0x04, 0x12
        /*001a*/ 	.short	(.L_5 - .L_4)
	.align		4
.L_4:
        /*001c*/ 	.word	index@(_Z12probe_kernelPKhS0_P11ProbeResult)
        /*0020*/ 	.word	0x00000000
.L_5:


//--------------------- .nv.compat                --------------------------
	.section	.nv.compat,"",@"SHT_CUDA_COMPAT_INFO"
	.align	4
        /*0000*/ 	.byte	0x02, 0x09, 0x00, 0x00, 0x02, 0x02, 0x02, 0x00, 0x02, 0x05, 0x05, 0x00, 0x03, 0x07, 0x01, 0x01
        /*0010*/ 	.byte	0x02, 0x03, 0x00, 0x00, 0x02, 0x06, 0x01, 0x00, 0x04, 0x0b, 0x08, 0x00, 0x09, 0x00, 0x00, 0x00
        /*0020*/ 	.byte	0x00, 0x00, 0x00, 0x00


//--------------------- .nv.info._Z12probe_kernelPKhS0_P11ProbeResult --------------------------
	.section	.nv.info._Z12probe_kernelPKhS0_P11ProbeResult,"",@"SHT_CUDA_INFO"
	.sectionflags	@""
	.align	4


	//----- nvinfo : EIATTR_CUDA_API_VERSION
	.align		4
        /*0000*/ 	.byte	0x04, 0x37
        /*0002*/ 	.short	(.L_7 - .L_6)
.L_6:
        /*0004*/ 	.word	0x00000082


	//----- nvinfo : EIATTR_KPARAM_INFO
	.align		4
.L_7:
        /*0008*/ 	.byte	0x04, 0x17
        /*000a*/ 	.short	(.L_9 - .L_8)
.L_8:
        /*000c*/ 	.word	0x00000000
        /*0010*/ 	.short	0x0002
        /*0012*/ 	.short	0x0010
        /*0014*/ 	.byte	0x00, 0xf5, 0x21, 0x00


	//----- nvinfo : EIATTR_KPARAM_INFO
	.align		4
.L_9:
        /*0018*/ 	.byte	0x04, 0x17
        /*001a*/ 	.short	(.L_11 - .L_10)
.L_10:
        /*001c*/ 	.word	0x00000000
        /*0020*/ 	.short	0x0001
        /*0022*/ 	.short	0x0008
        /*0024*/ 	.byte	0x00, 0xf5, 0x21, 0x00


	//----- nvinfo : EIATTR_KPARAM_INFO
	.align		4
.L_11:
        /*0028*/ 	.byte	0x04, 0x17
        /*002a*/ 	.short	(.L_13 - .L_12)
.L_12:
        /*002c*/ 	.word	0x00000000
        /*0030*/ 	.short	0x0000
        /*0032*/ 	.short	0x0000
        /*0034*/ 	.byte	0x00, 0xf5, 0x21, 0x00


	//----- nvinfo : EIATTR_SPARSE_MMA_MASK
	.align		4
.L_13:
        /*0038*/ 	.byte	0x03, 0x50
        /*003a*/ 	.short	0x0000


	//----- nvinfo : EIATTR_MAXREG_COUNT
	.align		4
        /*003c*/ 	.byte	0x03, 0x1b
        /*003e*/ 	.short	0x00ff


	//----- nvinfo : EIATTR_NUM_BARRIERS
	.align		4
        /*0040*/ 	.byte	0x02, 0x4c
        /*0042*/ 	.byte	0x01
	.zero		1


	//----- nvinfo : EIATTR_MERCURY_ISA_VERSION
	.align		4
        /*0044*/ 	.byte	0x03, 0x5f
        /*0046*/ 	.short	0x0101


	//----- nvinfo : EIATTR_VRC_CTA_INIT_COUNT
	.align		4
        /*0048*/ 	.byte	0x02, 0x4a
	.zero		1
	.zero		1


	//----- nvinfo : EIATTR_EXIT_INSTR_OFFSETS
	.align		4
        /*004c*/ 	.byte	0x04, 0x1c
        /*004e*/ 	.short	(.L_15 - .L_14)


	//   ....[0]....
.L_14:
        /*0050*/ 	.word	0x00000030


	//   ....[1]....
        /*0054*/ 	.word	0x00000810


	//----- nvinfo : EIATTR_CRS_STACK_SIZE
	.align		4
.L_15:
        /*0058*/ 	.byte	0x04, 0x1e
        /*005a*/ 	.short	(.L_17 - .L_16)
.L_16:
        /*005c*/ 	.word	0x00000000


	//----- nvinfo : EIATTR_CBANK_PARAM_SIZE
	.align		4
.L_17:
        /*0060*/ 	.byte	0x03, 0x19
        /*0062*/ 	.short	0x0018


	//----- nvinfo : EIATTR_PARAM_CBANK
	.align		4
        /*0064*/ 	.byte	0x04, 0x0a
        /*0066*/ 	.short	(.L_19 - .L_18)
	.align		4
.L_18:
        /*0068*/ 	.word	index@(.nv.constant0._Z12probe_kernelPKhS0_P11ProbeResult)
        /*006c*/ 	.short	0x0380
        /*006e*/ 	.short	0x0018


	//----- nvinfo : EIATTR_SW_WAR
	.align		4
.L_19:
        /*0070*/ 	.byte	0x04, 0x36
        /*0072*/ 	.short	(.L_21 - .L_20)
.L_20:
        /*0074*/ 	.word	0x00000008
.L_21:


//--------------------- .nv.callgraph             --------------------------
	.section	.nv.callgraph,"",@"SHT_CUDA_CALLGRAPH"
	.align	4
	.sectionentsize	8
	.align		4
        /*0000*/ 	.word	0x00000000
	.align		4
        /*0004*/ 	.word	0xffffffff
	.align		4
        /*0008*/ 	.word	0x00000000
	.align		4
        /*000c*/ 	.word	0xfffffffe
	.align		4
        /*0010*/ 	.word	0x00000000
	.align		4
        /*0014*/ 	.word	0xfffffffd
	.align		4
        /*0018*/ 	.word	0x00000000
	.align		4
        /*001c*/ 	.word	0xfffffffc


//--------------------- .text._Z12probe_kernelPKhS0_P11ProbeResult --------------------------
	.section	.text._Z12probe_kernelPKhS0_P11ProbeResult,"ax",@progbits
	.align	128
        .global         _Z12probe_kernelPKhS0_P11ProbeResult
        .type           _Z12probe_kernelPKhS0_P11ProbeResult,@function
        .size           _Z12probe_kernelPKhS0_P11ProbeResult,(.L_x_10 - _Z12probe_kernelPKhS0_P11ProbeResult)
        .other          _Z12probe_kernelPKhS0_P11ProbeResult,@"STO_CUDA_ENTRY STV_DEFAULT"
_Z12probe_kernelPKhS0_P11ProbeResult:
.text._Z12probe_kernelPKhS0_P11ProbeResult:
[----:B------:R-:W-:Y:S01]  /*0000*/  LDC R1, c[0x0][0x37c] ;  /* 0x0000df00ff017b82 */ /* 0x000fe20000000800 */
[----:B------:R-:W0:Y:S02]  /*0010*/  S2R R9, SR_TID.X ;  /* 0x0000000000097919 */ /* 0x000e240000002100 */
[----:B0-----:R-:W-:-:S13]  /*0020*/  ISETP.GT.U32.AND P0, PT, R9, 0x1f, PT ;  /* 0x0000001f0900780c */ /* 0x001fda0003f04070 */
[----:B------:R-:W-:Y:S05]  /*0030*/  @P0 EXIT ;  /* 0x000000000000094d */ /* 0x000fea0003800000 */
[----:B------:R-:W-:Y:S01]  /*0040*/  ISETP.GT.U32.AND P0, PT, R9, 0xf, PT ;  /* 0x0000000f0900780c */ /* 0x000fe20003f04070 */
[----:B------:R-:W0:Y:S01]  /*0050*/  LDCU.64 UR6, c[0x0][0x358] ;  /* 0x00006b00ff0677ac */ /* 0x000e220008000a00 */
[----:B------:R-:W-:Y:S11]  /*0060*/  BSSY.RECONVERGENT B0, `(.L_x_0) ;  /* 0x0000025000007945 */ /* 0x000ff60003800200 */
[----:B------:R-:W-:Y:S05]  /*0070*/  @P0 BRA `(.L_x_1) ;  /* 0x00000000008c0947 */ /* 0x000fea0003800000 */
[----:B------:R-:W1:Y:S01]  /*0080*/  S2R R11, SR_CgaCtaId ;  /* 0x00000000000b7919 */ /* 0x000e620000008800 */
[----:B------:R-:W2:Y:S01]  /*0090*/  LDCU.64 UR4, c[0x0][0x380] ;  /* 0x00007000ff0477ac */ /* 0x000ea20008000a00 */
[----:B------:R-:W-:Y:S01]  /*00a0*/  MOV R0, 0x400 ;  /* 0x0000040000007802 */ /* 0x000fe20000000f00 */
[----:B------:R-:W-:Y:S01]  /*00b0*/  BSSY.RECONVERGENT B1, `(.L_x_2) ;  /* 0x000000e000017945 */ /* 0x000fe20003800200 */
[----:B------:R-:W-:Y:S01]  /*00c0*/  IMAD.MOV.U32 R5, RZ, RZ, R9 ;  /* 0x000000ffff057224 */ /* 0x000fe200078e0009 */
[----:B--2---:R-:W-:-:S05]  /*00d0*/  IADD3 R6, P0, PT, R9, UR4, RZ ;  /* 0x0000000409067c10 */ /* 0x004fca000ff1e0ff */
[----:B------:R-:W-:Y:S01]  /*00e0*/  IMAD.X R3, RZ, RZ, UR5, P0 ;  /* 0x00000005ff037e24 */ /* 0x000fe200080e06ff */
[----:B-1----:R-:W-:-:S07]  /*00f0*/  LEA R4, R11, R0, 0x18 ;  /* 0x000000000b047211 */ /* 0x002fce00078ec0ff */
.L_x_3:
[----:B-1----:R-:W-:-:S06]  /*0100*/  IMAD.MOV.U32 R2, RZ, RZ, R6 ;  /* 0x000000ffff027224 */ /* 0x002fcc00078e0006 */
[----:B0-----:R0:W2:Y:S01]  /*0110*/  LDG.E.U8.CONSTANT R2, desc[UR6][R2.64] ;  /* 0x0000000602027981 */ /* 0x0010a2000c1e9100 */
[----:B------:R-:W-:Y:S01]  /*0120*/  IMAD.IADD R7, R4, 0x1, R5 ;  /* 0x0000000104077824 */ /* 0x000fe200078e0205 */
[C---:B------:R-:W-:Y:S01]  /*0130*/  ISETP.GE.U32.AND P0, PT, R5.reuse, 0x1e0, PT ;  /* 0x000001e00500780c */ /* 0x040fe20003f06070 */
[----:B------:R-:W-:Y:S01]  /*0140*/  VIADD R5, R5, 0x20 ;  /* 0x0000002005057836 */ /* 0x000fe20000000000 */
[----:B------:R-:W-:-:S05]  /*0150*/  IADD3 R6, P1, PT, R6, 0x20, RZ ;  /* 0x0000002006067810 */ /* 0x000fca0007f3e0ff */
[----:B0-----:R-:W-:Y:S01]  /*0160*/  IMAD.X R3, RZ, RZ, R3, P1 ;  /* 0x000000ffff037224 */ /* 0x001fe200008e0603 */
[----:B--2---:R1:W-:Y:S05]  /*0170*/  STS.U8 [R7], R2 ;  /* 0x0000000207007388 */ /* 0x0043ea0000000000 */
[----:B------:R-:W-:Y:S05]  /*0180*/  @!P0 BRA `(.L_x_3) ;  /* 0xfffffffc00dc8947 */ /* 0x000fea000383ffff */
[----:B------:R-:W-:Y:S05]  /*0190*/  BSYNC.RECONVERGENT B1 ;  /* 0x0000000000017941 */ /* 0x000fea0003800200 */
.L_x_2:
[----:B------:R-:W-:-:S13]  /*01a0*/  ISETP.GT.U32.AND P0, PT, R9, 0x7, PT ;  /* 0x000000070900780c */ /* 0x000fda0003f04070 */
[----:B------:R-:W-:Y:S05]  /*01b0*/  @P0 BRA `(.L_x_1) ;  /* 0x00000000003c0947 */ /* 0x000fea0003800000 */
[----:B------:R-:W0:Y:S01]  /*01c0*/  LDCU.64 UR4, c[0x0][0x388] ;  /* 0x00007100ff0477ac */ /* 0x000e220008000a00 */
[----:B------:R-:W-:Y:S02]  /*01d0*/  VIADD R0, R0, 0x200 ;  /* 0x0000020000007836 */ /* 0x000fe40000000000 */
[----:B------:R-:W-:-:S03]  /*01e0*/  IMAD.MOV.U32 R5, RZ, RZ, R9 ;  /* 0x000000ffff057224 */ /* 0x000fc600078e0009 */
[----:B------:R-:W-:Y:S02]  /*01f0*/  LEA R0, R11, R0, 0x18 ;  /* 0x000000000b007211 */ /* 0x000fe400078ec0ff */
[----:B0-----:R-:W-:-:S05]  /*0200*/  IADD3 R4, P0, PT, R9, UR4, RZ ;  /* 0x0000000409047c10 */ /* 0x001fca000ff1e0ff */
[----:B------:R-:W-:-:S08]  /*0210*/  IMAD.X R3, RZ, RZ, UR5, P0 ;  /* 0x00000005ff037e24 */ /* 0x000fd000080e06ff */
.L_x_4:
[----:B-12---:R-:W-:-:S06]  /*0220*/  IMAD.MOV.U32 R2, RZ, RZ, R4 ;  /* 0x000000ffff027224 */ /* 0x006fcc00078e0004 */
[----:B------:R0:W2:Y:S01]  /*0230*/  LDG.E.U8.CONSTANT R2, desc[UR6][R2.64] ;  /* 0x0000000602027981 */ /* 0x0000a2000c1e9100 */
[----:B------:R-:W-:Y:S01]  /*0240*/  IMAD.IADD R7, R0, 0x1, R5 ;  /* 0x0000000100077824 */ /* 0x000fe200078e0205 */
[C---:B------:R-:W-:Y:S01]  /*0250*/  ISETP.GE.U32.AND P0, PT, R5.reuse, 0xe0, PT ;  /* 0x000000e00500780c */ /* 0x040fe20003f06070 */
[----:B------:R-:W-:Y:S01]  /*0260*/  VIADD R5, R5, 0x20 ;  /* 0x0000002005057836 */ /* 0x000fe20000000000 */
[----:B------:R-:W-:-:S05]  /*0270*/  IADD3 R4, P1, PT, R4, 0x20, RZ ;  /* 0x0000002004047810 */ /* 0x000fca0007f3e0ff */
[----:B0-----:R-:W-:Y:S01]  /*0280*/  IMAD.X R3, RZ, RZ, R3, P1 ;  /* 0x000000ffff037224 */ /* 0x001fe200008e0603 */
[----:B--2---:R2:W-:Y:S05]  /*0290*/  STS.U8 [R7], R2 ;  /* 0x0000000207007388 */ /* 0x0045ea0000000000 */
[----:B------:R-:W-:Y:S05]  /*02a0*/  @!P0 BRA `(.L_x_4) ;  /* 0xfffffffc00dc8947 */ /* 0x000fea000383ffff */
.L_x_1:
[----:B0-----:R-:W-:Y:S05]  /*02b0*/  BSYNC.RECONVERGENT B0 ;  /* 0x0000000000007941 */ /* 0x001fea0003800200 */
.L_x_0:
[----:B------:R-:W1:Y:S01]  /*02c0*/  LDCU.64 UR8, c[0x0][0x380] ;  /* 0x00007000ff0877ac */ /* 0x000e620008000a00 */
[----:B------:R-:W0:Y:S01]  /*02d0*/  S2UR UR5, SR_CgaCtaId ;  /* 0x00000000000579c3 */ /* 0x000e220000008800 */
[----:B------:R-:W-:Y:S01]  /*02e0*/  BSSY.RECONVERGENT B0, `(.L_x_5) ;  /* 0x000000f000007945 */ /* 0x000fe20003800200 */
[----:B------:R-:W-:Y:S01]  /*02f0*/  IMAD.MOV.U32 R0, RZ, RZ, R9 ;  /* 0x000000ffff007224 */ /* 0x000fe200078e0009 */
[----:B------:R-:W-:Y:S01]  /*0300*/  UMOV UR4, 0x400 ;  /* 0x0000040000047882 */ /* 0x000fe20000000000 */
[----:B-12---:R-:W-:-:S05]  /*0310*/  IADD3 R2, P0, PT, R9, UR8, RZ ;  /* 0x0000000809027c10 */ /* 0x006fca000ff1e0ff */
[----:B------:R-:W-:Y:S01]  /*0320*/  IMAD.X R5, RZ, RZ, UR9, P0 ;  /* 0x00000009ff057e24 */ /* 0x000fe200080e06ff */
[----:B0-----:R-:W-:-:S12]  /*0330*/  ULEA UR10, UR5, UR4, 0x18 ;  /* 0x00000004050a7291 */ /* 0x001fd8000f8ec0ff */
.L_x_6:
[----:B------:R-:W-:-:S06]  /*0340*/  IMAD.MOV.U32 R3, RZ, RZ, R5 ;  /* 0x000000ffff037224 */ /* 0x000fcc00078e0005 */
[----:B------:R0:W2:Y:S01]  /*0350*/  LDG.E.U8.CONSTANT R3, desc[UR6][R2.64] ;  /* 0x0000000602037981 */ /* 0x0000a2000c1e9100 */
[C---:B------:R-:W-:Y:S01]  /*0360*/  ISETP.GE.U32.AND P0, PT, R0.reuse, 0x1e0, PT ;  /* 0x000001e00000780c */ /* 0x040fe20003f06070 */
[----:B------:R-:W-:Y:S01]  /*0370*/  VIADD R4, R0, 0x20 ;  /* 0x0000002000047836 */ /* 0x000fe20000000000 */
[----:B0-----:R-:W-:-:S05]  /*0380*/  IADD3 R2, P1, PT, R2, 0x20, RZ ;  /* 0x0000002002027810 */ /* 0x001fca0007f3e0ff */
[----:B------:R-:W-:Y:S01]  /*0390*/  IMAD.X R5, RZ, RZ, R5, P1 ;  /* 0x000000ffff057224 */ /* 0x000fe200008e0605 */
[----:B--2---:R0:W-:Y:S02]  /*03a0*/  STS.U8 [R0+UR10], R3 ;  /* 0x0000000300007988 */ /* 0x0041e4000800000a */
[----:B0-----:R-:W-:-:S03]  /*03b0*/  IMAD.MOV.U32 R0, RZ, RZ, R4 ;  /* 0x000000ffff007224 */ /* 0x001fc600078e0004 */
[----:B------:R-:W-:Y:S05]  /*03c0*/  @!P0 BRA `(.L_x_6) ;  /* 0xfffffffc00dc8947 */ /* 0x000fea000383ffff */
[----:B------:R-:W-:Y:S05]  /*03d0*/  BSYNC.RECONVERGENT B0 ;  /* 0x0000000000007941 */ /* 0x000fea0003800200 */
.L_x_5:
[----:B------:R-:W0:Y:S01]  /*03e0*/  LDCU.64 UR8, c[0x0][0x388] ;  /* 0x00007100ff0877ac */ /* 0x000e220008000a00 */
[----:B------:R-:W-:Y:S01]  /*03f0*/  BSSY.RECONVERGENT B0, `(.L_x_7) ;  /* 0x000000f000007945 */ /* 0x000fe20003800200 */
[----:B------:R-:W-:Y:S01]  /*0400*/  IMAD.MOV.U32 R0, RZ, RZ, R9 ;  /* 0x000000ffff007224 */ /* 0x000fe200078e0009 */
[----:B------:R-:W-:-:S04]  /*0410*/  UIADD3 UR4, UPT, UPT, UR4, 0x200, URZ ;  /* 0x0000020004047890 */ /* 0x000fc8000fffe0ff */
[----:B------:R-:W-:Y:S01]  /*0420*/  ULEA UR4, UR5, UR4, 0x18 ;  /* 0x0000000405047291 */ /* 0x000fe2000f8ec0ff */
[----:B0-----:R-:W-:-:S05]  /*0430*/  IADD3 R2, P0, PT, R9, UR8, RZ ;  /* 0x0000000809027c10 */ /* 0x001fca000ff1e0ff */
[----:B------:R-:W-:-:S08]  /*0440*/  IMAD.X R5, RZ, RZ, UR9, P0 ;  /* 0x00000009ff057e24 */ /* 0x000fd000080e06ff */
.L_x_8:
        /* <DEDUP_REMOVED lines=10> */
.L_x_7:
[----:B------:R-:W-:Y:S01]  /*04f0*/  BAR.SYNC.DEFER_BLOCKING 0x0 ;  /* 0x0000000000007b1d */ /* 0x000fe20000010000 */
[----:B------:R-:W-:Y:S01]  /*0500*/  IMAD.SHL.U32 R2, R9, 0x4, RZ ;  /* 0x0000000409027824 */ /* 0x000fe200078e00ff */
[----:B------:R-:W-:-:S04]  /*0510*/  SHF.R.U32.HI R0, RZ, 0x2, R9 ;  /* 0x00000002ff007819 */ /* 0x000fc80000011609 */
[----:B------:R-:W-:Y:S01]  /*0520*/  LOP3.LUT R3, R2, 0xc, RZ, 0xc0, !PT ;  /* 0x0000000c02037812 */ /* 0x000fe200078ec0ff */
[----:B------:R-:W0:Y:S04]  /*0530*/  LDCU.64 UR8, c[0x0][0x390] ;  /* 0x00007200ff0877ac */ /* 0x000e280008000a00 */
[----:B------:R-:W-:-:S05]  /*0540*/  IMAD R3, R0, 0x20, R3 ;  /* 0x0000002000037824 */ /* 0x000fca00078e0203 */
[----:B------:R-:W1:Y:S01]  /*0550*/  LDS R10, [R3+UR4] ;  /* 0x00000004030a7984 */ /* 0x000e620008000800 */
[----:B0-----:R-:W-:-:S03]  /*0560*/  LEA R2, P0, R9, UR8, 0x4 ;  /* 0x0000000809027c11 */ /* 0x001fc6000f8020ff */
[----:B------:R-:W0:Y:S04]  /*0570*/  LDS R8, [R3+UR4+0x10] ;  /* 0x0000100403087984 */ /* 0x000e280008000800 */
[----:B------:R-:W2:Y:S04]  /*0580*/  LDS R17, [R3+UR10] ;  /* 0x0000000a03117984 */ /* 0x000ea80008000800 */
[----:B------:R-:W3:Y:S04]  /*0590*/  LDS R15, [R3+UR10+0x10] ;  /* 0x0000100a030f7984 */ /* 0x000ee80008000800 */
[----:B------:R-:W4:Y:S04]  /*05a0*/  LDS R11, [R3+UR10+0x100] ;  /* 0x0001000a030b7984 */ /* 0x000f280008000800 */
[----:B------:R5:W4:Y:S02]  /*05b0*/  LDS R13, [R3+UR10+0x110] ;  /* 0x0001100a030d7984 */ /* 0x000b240008000800 */
[----:B-----5:R-:W-:-:S02]  /*05c0*/  LEA.HI.X R3, R9, UR9, RZ, 0x4, P0 ;  /* 0x0000000909037c11 */ /* 0x020fc400080f24ff */
[----:B-1----:R-:W-:Y:S02]  /*05d0*/  F2FP.F16.E4M3.UNPACK_B R18, R10 ;  /* 0x0000000aff12723e */ /* 0x002fe400020006ff */
[----:B0-----:R-:W-:Y:S02]  /*05e0*/  F2FP.F16.E4M3.UNPACK_B R19, R8 ;  /* 0x00000008ff13723e */ /* 0x001fe400020006ff */
[----:B--2---:R-:W-:Y:S01]  /*05f0*/  F2FP.F16.E4M3.UNPACK_B R4, R17 ;  /* 0x00000011ff04723e */ /* 0x004fe200020006ff */
[----:B------:R0:W-:Y:S01]  /*0600*/  STG.E desc[UR6][R2.64], R17 ;  /* 0x0000001102007986 */ /* 0x0001e2000c101906 */
[----:B---3--:R-:W-:-:S03]  /*0610*/  F2FP.F16.E4M3.UNPACK_B R5, R15 ;  /* 0x0000000fff05723e */ /* 0x008fc600020006ff */
[----:B------:R-:W-:Y:S01]  /*0620*/  STG.E desc[UR6][R2.64+0x4], R15 ;  /* 0x0000040f02007986 */ /* 0x000fe2000c101906 */
[----:B----4-:R-:W-:-:S03]  /*0630*/  F2FP.F16.E4M3.UNPACK_B R6, R11 ;  /* 0x0000000bff06723e */ /* 0x010fc600020006ff */
[----:B------:R-:W-:Y:S01]  /*0640*/  STG.E desc[UR6][R2.64+0x8], R11 ;  /* 0x0000080b02007986 */ /* 0x000fe2000c101906 */
[----:B------:R-:W-:-:S03]  /*0650*/  F2FP.F16.E4M3.UNPACK_B R7, R13 ;  /* 0x0000000dff07723e */ /* 0x000fc600020006ff */
[----:B------:R-:W-:Y:S04]  /*0660*/  STG.E desc[UR6][R2.64+0xc], R13 ;  /* 0x00000c0d02007986 */ /* 0x000fe8000c101906 */
[----:B------:R-:W-:Y:S01]  /*0670*/  HMMA.16816.F16 R20, R4, R18, RZ ;  /* 0x000000120414723c */ /* 0x000fe200000008ff */
[----:B------:R-:W-:Y:S02]  /*0680*/  F2FP.F16.E4M3.UNPACK_B R18, R10.H1 ;  /* 0x0000000aff12723e */ /* 0x000fe400030006ff */
[----:B------:R-:W-:Y:S02]  /*0690*/  F2FP.F16.E4M3.UNPACK_B R19, R8.H1 ;  /* 0x00000008ff13723e */ /* 0x000fe400030006ff */
[----:B------:R-:W-:Y:S02]  /*06a0*/  F2FP.F16.E4M3.UNPACK_B R4, R17.H1 ;  /* 0x00000011ff04723e */ /* 0x000fe400030006ff */
[----:B------:R-:W-:-:S02]  /*06b0*/  F2FP.F16.E4M3.UNPACK_B R5, R15.H1 ;  /* 0x0000000fff05723e */ /* 0x000fc400030006ff */
[----:B------:R-:W-:Y:S02]  /*06c0*/  F2FP.F16.E4M3.UNPACK_B R6, R11.H1 ;  /* 0x0000000bff06723e */ /* 0x000fe400030006ff */
[----:B------:R-:W-:-:S09]  /*06d0*/  F2FP.F16.E4M3.UNPACK_B R7, R13.H1 ;  /* 0x0000000dff07723e */ /* 0x000fd200030006ff */
[----:B------:R-:W-:Y:S01]  /*06e0*/  HMMA.16816.F16 R6, R4, R18, R20 ;  /* 0x000000120406723c */ /* 0x000fe20000000814 */
[--C-:B------:R-:W-:Y:S02]  /*06f0*/  SHF.R.U32.HI R5, RZ, 0x1d, R9.reuse ;  /* 0x0000001dff057819 */ /* 0x100fe40000011609 */
[C---:B------:R-:W-:Y:S02]  /*0700*/  LEA R4, P0, -R9.reuse, R2, 0x3 ;  /* 0x0000000209047211 */ /* 0x040fe400078019ff */
[----:B------:R-:W-:Y:S02]  /*0710*/  SHF.R.U32.HI R21, RZ, 0x1e, R9 ;  /* 0x0000001eff157819 */ /* 0x000fe40000011609 */
[----:B------:R-:W-:Y:S01]  /*0720*/  LEA R20, P1, -R9, R4, 0x2 ;  /* 0x0000000409147211 */ /* 0x000fe200078211ff */
[----:B------:R-:W-:Y:S01]  /*0730*/  IMAD.X R5, R3, 0x1, ~R5, P0 ;  /* 0x0000000103057824 */ /* 0x000fe200000e0e05 */
[----:B------:R-:W-:-:S03]  /*0740*/  LEA R18, P0, R9, UR8, 0x3 ;  /* 0x0000000809127c11 */ /* 0x000fc6000f8018ff */
[----:B------:R-:W-:Y:S01]  /*0750*/  IMAD.X R21, R5, 0x1, ~R21, P1 ;  /* 0x0000000105157824 */ /* 0x000fe200008e0e15 */
[----:B------:R-:W-:Y:S01]  /*0760*/  STG.E desc[UR6][R4.64+0x200], R10 ;  /* 0x0002000a04007986 */ /* 0x000fe2000c101906 */
[----:B------:R-:W-:-:S05]  /*0770*/  IMAD.X R19, RZ, RZ, UR9, P0 ;  /* 0x00000009ff137e24 */ /* 0x000fca00080e06ff */
[----:B------:R-:W-:Y:S01]  /*0780*/  HADD2 R23, R6, RZ.H0_H0 ;  /* 0x200000ff06177230 */ /* 0x000fe20000000000 */
[----:B------:R-:W-:Y:S01]  /*0790*/  STG.E desc[UR6][R18.64+0x204], R8 ;  /* 0x0002040812007986 */ /* 0x000fe2000c101906 */
[----:B0-----:R-:W-:Y:S01]  /*07a0*/  HADD2 R17, R7, RZ.H0_H0 ;  /* 0x200000ff07117230 */ /* 0x001fe20000000000 */
[----:B------:R-:W-:Y:S02]  /*07b0*/  LOP3.LUT R7, R9, 0x3, RZ, 0xc0, !PT ;  /* 0x0000000309077812 */ /* 0x000fe400078ec0ff */
[----:B------:R-:W-:Y:S04]  /*07c0*/  STG.E desc[UR6][R4.64+0x300], R23 ;  /* 0x0003001704007986 */ /* 0x000fe8000c101906 */
[----:B------:R-:W-:Y:S04]  /*07d0*/  STG.E desc[UR6][R18.64+0x304], R17 ;  /* 0x0003041112007986 */ /* 0x000fe8000c101906 */
[----:B------:R-:W-:Y:S04]  /*07e0*/  STG.E desc[UR6][R20.64+0x480], R0 ;  /* 0x0004800014007986 */ /* 0x000fe8000c101906 */
[----:B------:R-:W-:Y:S04]  /*07f0*/  STG.E desc[UR6][R20.64+0x400], R9 ;  /* 0x0004000914007986 */ /* 0x000fe8000c101906 */
[----:B------:R-:W-:Y:S01]  /*0800*/  STG.E desc[UR6][R20.64+0x500], R7 ;  /* 0x0005000714007986 */ /* 0x000fe2000c101906 */
[----:B------:R-:W-:Y:S05]  /*0810*/  EXIT ;  /* 0x000000000000794d */ /* 0x000fea0003800000 */
.L_x_9:
[----:B------:R-:W-:-:S00]  /*0820*/  BRA `(.L_x_9) ;  /* 0xfffffffc00fc7947 */ /* 0x000fc0000383ffff */
[----:B------:R-:W-:-:S00]  /*0830*/  NOP ;  /* 0x0000000000007918 */ /* 0x000fc00000000000 */
        /* <DEDUP_REMOVED lines=12> */
.L_x_10:


//--------------------- .nv.shared._Z12probe_kernelPKhS0_P11ProbeResult --------------------------
	.section	.nv.shared._Z12probe_kernelPKhS0_P11ProbeResult,"aw",@nobits
	.sectionflags	@""
.nv.shared._Z12probe_kernelPKhS0_P11ProbeResult:
	.zero		1792


//--------------------- .nv.shared.reserved.0     --------------------------
	.section	.nv.shared.reserved.0,"aw",@nobits
	.weak		__nv_reservedSMEM_offset_0_alias
	.size		__nv_reservedSMEM_offset_0_alias, 0, 64
	.other		__nv_reservedSMEM_offset_0_alias,@"STO_CUDA_RESERVED_SHARED STV_DEFAULT"
__nv_reservedSMEM_offset_0_alias:
	.zero		0
	.zero		64


//--------------------- .nv.constant0._Z12probe_kernelPKhS0_P11ProbeResult --------------------------
	.section	.nv.constant0._Z12probe_kernelPKhS0_P11ProbeResult,"a",@progbits
	.sectionflags	@""
	.align	4
.nv.constant0._Z12probe_kernelPKhS0_P11ProbeResult:
	.zero		920


//--------------------- SYMBOLS --------------------------

	.type		.nv.reservedSmem.offset0,@object
	.size		.nv.reservedSmem.offset0,0x4
	.type		.nv.reservedSmem.cap,@object
	.size		.nv.reservedSmem.cap,0x4
